	.headerflags	@"EF_CUDA_TEXMODE_UNIFIED EF_CUDA_64BIT_ADDRESS EF_CUDA_ACCELERATORS EF_CUDA_SM90 EF_CUDA_VIRTUAL_SM(EF_CUDA_SM90)"
	.elftype	@"ET_EXEC"


//--------------------- .nv.info                  --------------------------
	.section	.nv.info,"",@"SHT_CUDA_INFO"
	.align	4


	//----- nvinfo : EIATTR_REGCOUNT
	.align		4
        /*0000*/ 	.byte	0x04, 0x2f
        /*0002*/ 	.short	(.L_1 - .L_0)
	.align		4
.L_0:
        /*0004*/ 	.word	index@(triton_poi_fused_cat_20)
        /*0008*/ 	.word	0x00000013


	//----- nvinfo : EIATTR_MIN_STACK_SIZE
	.align		4
.L_1:
        /*000c*/ 	.byte	0x04, 0x12
        /*000e*/ 	.short	(.L_3 - .L_2)
	.align		4
.L_2:
        /*0010*/ 	.word	index@(triton_poi_fused_cat_20)
        /*0014*/ 	.word	0x00000000


	//----- nvinfo : EIATTR_FRAME_SIZE
	.align		4
.L_3:
        /*0018*/ 	.byte	0x04, 0x11
        /*001a*/ 	.short	(.L_5 - .L_4)
	.align		4
.L_4:
        /*001c*/ 	.word	index@(triton_poi_fused_cat_20)
        /*0020*/ 	.word	0x00000000


	//----- nvinfo : EIATTR_MIN_STACK_SIZE
	.align		4
.L_5:
        /*0024*/ 	.byte	0x04, 0x12
        /*0026*/ 	.short	(.L_7 - .L_6)
	.align		4
.L_6:
        /*0028*/ 	.word	index@(triton_poi_fused_cat_20)
        /*002c*/ 	.word	0x00000000
.L_7:


//--------------------- .nv.info.triton_poi_fused_cat_20 --------------------------
	.section	.nv.info.triton_poi_fused_cat_20,"",@"SHT_CUDA_INFO"
	.sectionflags	@""
	.align	4


	//----- nvinfo : EIATTR_CUDA_API_VERSION
	.align		4
        /*0000*/ 	.byte	0x04, 0x37
        /*0002*/ 	.short	(.L_9 - .L_8)
.L_8:
        /*0004*/ 	.word	0x0000007c


	//----- nvinfo : EIATTR_KPARAM_INFO
	.align		4
.L_9:
        /*0008*/ 	.byte	0x04, 0x17
        /*000a*/ 	.short	(.L_11 - .L_10)
.L_10:
        /*000c*/ 	.word	0x00000000
        /*0010*/ 	.short	0x0005
        /*0012*/ 	.short	0x0028
        /*0014*/ 	.byte	0x00, 0xf0, 0x11, 0x00


	//----- nvinfo : EIATTR_KPARAM_INFO
	.align		4
.L_11:
        /*0018*/ 	.byte	0x04, 0x17
        /*001a*/ 	.short	(.L_13 - .L_12)
.L_12:
        /*001c*/ 	.word	0x00000000
        /*0020*/ 	.short	0x0004
        /*0022*/ 	.short	0x0020
        /*0024*/ 	.byte	0x00, 0xf4, 0x21, 0x00


	//----- nvinfo : EIATTR_KPARAM_INFO
	.align		4
.L_13:
        /*0028*/ 	.byte	0x04, 0x17
        /*002a*/ 	.short	(.L_15 - .L_14)
.L_14:
        /*002c*/ 	.word	0x00000000
        /*0030*/ 	.short	0x0003
        /*0032*/ 	.short	0x0018
        /*0034*/ 	.byte	0x00, 0xf4, 0x21, 0x00


	//----- nvinfo : EIATTR_KPARAM_INFO
	.align		4
.L_15:
        /*0038*/ 	.byte	0x04, 0x17
        /*003a*/ 	.short	(.L_17 - .L_16)
.L_16:
        /*003c*/ 	.word	0x00000000
        /*0040*/ 	.short	0x0002
        /*0042*/ 	.short	0x0010
        /*0044*/ 	.byte	0x00, 0xf4, 0x21, 0x00


	//----- nvinfo : EIATTR_KPARAM_INFO
	.align		4
.L_17:
        /*0048*/ 	.byte	0x04, 0x17
        /*004a*/ 	.short	(.L_19 - .L_18)
.L_18:
        /*004c*/ 	.word	0x00000000
        /*0050*/ 	.short	0x0001
        /*0052*/ 	.short	0x0008
        /*0054*/ 	.byte	0x00, 0xf4, 0x21, 0x00


	//----- nvinfo : EIATTR_KPARAM_INFO
	.align		4
.L_19:
        /*0058*/ 	.byte	0x04, 0x17
        /*005a*/ 	.short	(.L_21 - .L_20)
.L_20:
        /*005c*/ 	.word	0x00000000
        /*0060*/ 	.short	0x0000
        /*0062*/ 	.short	0x0000
        /*0064*/ 	.byte	0x00, 0xf4, 0x21, 0x00


	//----- nvinfo : EIATTR_SPARSE_MMA_MASK
	.align		4
.L_21:
        /*0068*/ 	.byte	0x03, 0x50
        /*006a*/ 	.short	0x0000


	//----- nvinfo : EIATTR_MAXREG_COUNT
	.align		4
        /*006c*/ 	.byte	0x03, 0x1b
        /*006e*/ 	.short	0x00ff


	//----- nvinfo : EIATTR_EXIT_INSTR_OFFSETS
	.align		4
        /*0070*/ 	.byte	0x04, 0x1c
        /*0072*/ 	.short	(.L_23 - .L_22)


	//   ....[0]....
.L_22:
        /*0074*/ 	.word	0x00000670


	//----- nvinfo : EIATTR_REQNTID
	.align		4
.L_23:
        /*0078*/ 	.byte	0x04, 0x10
        /*007a*/ 	.short	(.L_25 - .L_24)
.L_24:
        /*007c*/ 	.word	0x00000100
        /*0080*/ 	.word	0x00000001
        /*0084*/ 	.word	0x00000001


	//----- nvinfo : EIATTR_CBANK_PARAM_SIZE
	.align		4
.L_25:
        /*0088*/ 	.byte	0x03, 0x19
        /*008a*/ 	.short	0x002c


	//----- nvinfo : EIATTR_PARAM_CBANK
	.align		4
        /*008c*/ 	.byte	0x04, 0x0a
        /*008e*/ 	.short	(.L_27 - .L_26)
	.align		4
.L_26:
        /*0090*/ 	.word	index@(.nv.constant0.triton_poi_fused_cat_20)
        /*0094*/ 	.short	0x0210
        /*0096*/ 	.short	0x002c


	//----- nvinfo : EIATTR_SW_WAR
	.align		4
.L_27:
        /*0098*/ 	.byte	0x04, 0x36
        /*009a*/ 	.short	(.L_29 - .L_28)
.L_28:
        /*009c*/ 	.word	0x00000008
.L_29:


//--------------------- .nv.callgraph             --------------------------
	.section	.nv.callgraph,"",@"SHT_CUDA_CALLGRAPH"
	.align	4
	.sectionentsize	8
	.align		4
        /*0000*/ 	.word	0x00000000
	.align		4
        /*0004*/ 	.word	0xffffffff
	.align		4
        /*0008*/ 	.word	0x00000000
	.align		4
        /*000c*/ 	.word	0xfffffffe
	.align		4
        /*0010*/ 	.word	0x00000000
	.align		4
        /*0014*/ 	.word	0xfffffffd
	.align		4
        /*0018*/ 	.word	0x00000000
	.align		4
        /*001c*/ 	.word	0xfffffffc


//--------------------- .text.triton_poi_fused_cat_20 --------------------------
	.section	.text.triton_poi_fused_cat_20,"ax",@progbits
	.align	128
        .global         triton_poi_fused_cat_20
        .type           triton_poi_fused_cat_20,@function
        .size           triton_poi_fused_cat_20,(.L_x_1 - triton_poi_fused_cat_20)
        .other          triton_poi_fused_cat_20,@"STO_CUDA_ENTRY STV_DEFAULT"
triton_poi_fused_cat_20:
.text.triton_poi_fused_cat_20:
[----:B------:R-:W-:Y:S01]  /*0000*/  LDC R1, c[0x0][0x28] ;  /* 0x00000a00ff017b82 */ /* 0x000fe20000000800 */
[----:B------:R-:W1:Y:S07]  /*0010*/  S2R R0, SR_TID.X ;  /* 0x0000000000007919 */ /* 0x000e6e0000002100 */
[----:B------:R-:W2:Y:S01]  /*0020*/  LDC.64 R6, c[0x0][0x210] ;  /* 0x00008400ff067b82 */ /* 0x000ea20000000a00 */
[----:B------:R-:W-:Y:S01]  /*0030*/  CS2R R10, SRZ ;  /* 0x00000000000a7805 */ /* 0x000fe2000001ff00 */
[----:B------:R-:W-:Y:S01]  /*0040*/  ULDC.64 UR4, c[0x0][0x208] ;  /* 0x0000820000047ab9 */ /* 0x000fe20000000a00 */
[----:B------:R-:W3:Y:S01]  /*0050*/  S2R R3, SR_CTAID.X ;  /* 0x0000000000037919 */ /* 0x000ee20000002500 */
[----:B------:R-:W-:Y:S01]  /*0060*/  ULDC.64 UR6, c[0x0][0x218] ;  /* 0x0000860000067ab9 */ /* 0x000fe20000000a00 */
[----:B-1----:R-:W-:-:S05]  /*0070*/  IMAD.SHL.U32 R0, R0, 0x2, RZ ;  /* 0x0000000200007824 */ /* 0x002fca00078e00ff */
[----:B------:R-:W-:-:S05]  /*0080*/  LOP3.LUT R0, R0, 0x1fe, RZ, 0xc0, !PT ;  /* 0x000001fe00007812 */ /* 0x000fca00078ec0ff */
[----:B---3--:R-:W-:-:S05]  /*0090*/  IMAD R0, R3, 0x200, R0 ;  /* 0x0000020003007824 */ /* 0x008fca00078e0200 */
[----:B------:R-:W-:-:S04]  /*00a0*/  SHF.R.S32.HI R5, RZ, 0x1f, R0 ;  /* 0x0000001fff057819 */ /* 0x000fc80000011400 */
[CC--:B------:R-:W-:Y:S02]  /*00b0*/  LEA.HI R3, R5.reuse, R0.reuse, RZ, 0xc ;  /* 0x0000000005037211 */ /* 0x0c0fe400078f60ff */
[----:B------:R-:W-:Y:S02]  /*00c0*/  LEA.HI R8, R5, R0, RZ, 0x6 ;  /* 0x0000000005087211 */ /* 0x000fe400078f30ff */
[----:B------:R-:W-:Y:S02]  /*00d0*/  SHF.R.S32.HI R2, RZ, 0xc, R3 ;  /* 0x0000000cff027819 */ /* 0x000fe40000011403 */
[----:B------:R-:W-:-:S03]  /*00e0*/  SHF.R.S32.HI R9, RZ, 0x6, R8 ;  /* 0x00000006ff097819 */ /* 0x000fc60000011408 */
[----:B------:R-:W-:-:S05]  /*00f0*/  IMAD.HI R4, R2, 0x2aaaaaab, RZ ;  /* 0x2aaaaaab02047827 */ /* 0x000fca00078e02ff */
[----:B------:R-:W-:-:S04]  /*0100*/  SHF.R.U32.HI R5, RZ, 0x1f, R4 ;  /* 0x0000001fff057819 */ /* 0x000fc80000011604 */
[----:B------:R-:W-:Y:S02]  /*0110*/  LEA.HI R5, R4, R5, RZ, 0x1c ;  /* 0x0000000504057211 */ /* 0x000fe400078fe0ff */
[----:B------:R-:W-:-:S03]  /*0120*/  LEA.HI R4, R9, R9, RZ, 0x6 ;  /* 0x0000000909047211 */ /* 0x000fc600078f30ff */
[----:B------:R-:W-:Y:S01]  /*0130*/  IMAD R2, R5, -0x60, R2 ;  /* 0xffffffa005027824 */ /* 0x000fe200078e0202 */
[----:B------:R-:W-:Y:S02]  /*0140*/  LOP3.LUT R4, R4, 0xffffffc0, RZ, 0xc0, !PT ;  /* 0xffffffc004047812 */ /* 0x000fe400078ec0ff */
[----:B------:R-:W-:Y:S02]  /*0150*/  LOP3.LUT R5, R8, 0xffffffc0, RZ, 0xc0, !PT ;  /* 0xffffffc008057812 */ /* 0x000fe400078ec0ff */
[----:B------:R-:W-:Y:S01]  /*0160*/  ISETP.GE.AND P0, PT, R2, 0x40, PT ;  /* 0x000000400200780c */ /* 0x000fe20003f06270 */
[----:B------:R-:W-:Y:S02]  /*0170*/  IMAD.IADD R9, R9, 0x1, -R4 ;  /* 0x0000000109097824 */ /* 0x000fe400078e0a04 */
[----:B------:R-:W-:Y:S01]  /*0180*/  IMAD.IADD R13, R0, 0x1, -R5 ;  /* 0x00000001000d7824 */ /* 0x000fe200078e0a05 */
[----:B------:R-:W-:Y:S01]  /*0190*/  CS2R R4, SRZ ;  /* 0x0000000000047805 */ /* 0x000fe2000001ff00 */
[----:B--2---:R-:W-:-:S08]  /*01a0*/  IMAD.WIDE R8, R9, 0x8, R6 ;  /* 0x0000000809087825 */ /* 0x004fd000078e0206 */
[----:B------:R-:W2:Y:S01]  /*01b0*/  @!P0 LDG.E.EL.64 R10, desc[UR4][R8.64] ;  /* 0x00000004080a8981 */ /* 0x000ea2000c2e1b00 */
[----:B------:R-:W-:Y:S01]  /*01c0*/  IMAD.WIDE R12, R13, 0x8, R6 ;  /* 0x000000080d0c7825 */ /* 0x000fe200078e0206 */
[----:B------:R-:W-:-:S06]  /*01d0*/  CS2R R6, SRZ ;  /* 0x0000000000067805 */ /* 0x000fcc000001ff00 */
[----:B------:R-:W3:Y:S01]  /*01e0*/  @!P0 LDG.E.EL.128 R4, desc[UR4][R12.64] ;  /* 0x000000040c048981 */ /* 0x000ee2000c2e1d00 */
[----:B------:R-:W-:Y:S01]  /*01f0*/  IMAD.MOV.U32 R16, RZ, RZ, RZ ;  /* 0x000000ffff107224 */ /* 0x000fe200078e00ff */
[----:B--2---:R-:W-:Y:S02]  /*0200*/  SEL R15, R11, RZ, !P0 ;  /* 0x000000ff0b0f7207 */ /* 0x004fe40004000000 */
[----:B------:R-:W-:Y:S02]  /*0210*/  SEL R14, R10, RZ, !P0 ;  /* 0x000000ff0a0e7207 */ /* 0x000fe40004000000 */
[----:B------:R-:W-:-:S04]  /*0220*/  SHF.R.U32.HI R11, RZ, 0x1a, R15 ;  /* 0x0000001aff0b7819 */ /* 0x000fc8000001160f */
[----:B------:R-:W-:Y:S02]  /*0230*/  LOP3.LUT R11, R11, 0x20, RZ, 0xc0, !PT ;  /* 0x000000200b0b7812 */ /* 0x000fe400078ec0ff */
[----:B---3--:R-:W-:Y:S02]  /*0240*/  SEL R4, R4, RZ, !P0 ;  /* 0x000000ff04047207 */ /* 0x008fe40004000000 */
[----:B------:R-:W-:Y:S02]  /*0250*/  IADD3 R9, P1, R11, R14, RZ ;  /* 0x0000000e0b097210 */ /* 0x000fe40007f3e0ff */
[----:B------:R-:W-:Y:S02]  /*0260*/  SEL R11, R6, RZ, !P0 ;  /* 0x000000ff060b7207 */ /* 0x000fe40004000000 */
[----:B------:R-:W-:Y:S01]  /*0270*/  SEL R5, R5, RZ, !P0 ;  /* 0x000000ff05057207 */ /* 0x000fe20004000000 */
[----:B------:R-:W-:Y:S01]  /*0280*/  IMAD.X R14, RZ, RZ, R15, P1 ;  /* 0x000000ffff0e7224 */ /* 0x000fe200008e060f */
[----:B------:R-:W-:-:S02]  /*0290*/  SEL R6, R7, RZ, !P0 ;  /* 0x000000ff07067207 */ /* 0x000fc40004000000 */
[C---:B------:R-:W-:Y:S02]  /*02a0*/  LEA R10, P2, R4.reuse, UR6, 0x2 ;  /* 0x00000006040a7c11 */ /* 0x040fe4000f8410ff */
[--C-:B------:R-:W-:Y:S02]  /*02b0*/  SHF.R.U32.HI R7, RZ, 0x18, R5.reuse ;  /* 0x00000018ff077819 */ /* 0x100fe40000011605 */
[----:B------:R-:W-:Y:S02]  /*02c0*/  SHF.R.U32.HI R8, RZ, 0x18, R6 ;  /* 0x00000018ff087819 */ /* 0x000fe40000011606 */
[----:B------:R-:W-:Y:S01]  /*02d0*/  LEA.HI.X R13, R4, UR7, R5, 0x2, P2 ;  /* 0x00000007040d7c11 */ /* 0x000fe200090f1405 */
[----:B------:R-:W-:Y:S01]  /*02e0*/  IMAD.SHL.U32 R4, R9, 0x80, RZ ;  /* 0x0000008009047824 */ /* 0x000fe200078e00ff */
[----:B------:R-:W-:Y:S02]  /*02f0*/  LEA R5, P1, R11, UR6, 0x2 ;  /* 0x000000060b057c11 */ /* 0x000fe4000f8210ff */
[----:B------:R-:W-:-:S02]  /*0300*/  LOP3.LUT R7, R7, 0x80, RZ, 0xc0, !PT ;  /* 0x0000008007077812 */ /* 0x000fc400078ec0ff */
[----:B------:R-:W-:Y:S02]  /*0310*/  LOP3.LUT R8, R8, 0x80, RZ, 0xc0, !PT ;  /* 0x0000008008087812 */ /* 0x000fe400078ec0ff */
[----:B------:R-:W-:Y:S01]  /*0320*/  LEA.HI.X R11, R11, UR7, R6, 0x2, P1 ;  /* 0x000000070b0b7c11 */ /* 0x000fe200088f1406 */
[----:B------:R-:W-:Y:S01]  /*0330*/  ULDC.64 UR6, c[0x0][0x228] ;  /* 0x00008a0000067ab9 */ /* 0x000fe20000000a00 */
[C---:B------:R-:W-:Y:S02]  /*0340*/  IADD3 R6, P1, P2, R4.reuse, R10, R7 ;  /* 0x0000000a04067210 */ /* 0x040fe40007a3e007 */
[----:B------:R-:W-:Y:S02]  /*0350*/  IADD3 R8, P3, P4, R4, R5, R8 ;  /* 0x0000000504087210 */ /* 0x000fe40007c7e008 */
[----:B------:R-:W1:Y:S01]  /*0360*/  LDC.64 R4, c[0x0][0x220] ;  /* 0x00008800ff047b82 */ /* 0x000e620000000a00 */
[----:B------:R-:W-:Y:S01]  /*0370*/  SHF.L.U64.HI R14, R9, 0x7, R14 ;  /* 0x00000007090e7819 */ /* 0x000fe2000001020e */
[----:B------:R-:W-:-:S03]  /*0380*/  IMAD.HI R9, R0, 0x2aaaaaab, RZ ;  /* 0x2aaaaaab00097827 */ /* 0x000fc600078e02ff */
[----:B------:R-:W-:Y:S01]  /*0390*/  IADD3.X R7, R14, R13, RZ, P1, P2 ;  /* 0x0000000d0e077210 */ /* 0x000fe20000fe44ff */
[----:B------:R-:W-:Y:S01]  /*03a0*/  IMAD.SHL.U32 R13, R2, 0x400, RZ ;  /* 0x00000400020d7824 */ /* 0x000fe200078e00ff */
[----:B------:R-:W-:-:S04]  /*03b0*/  SHF.R.U32.HI R10, RZ, 0x1f, R9 ;  /* 0x0000001fff0a7819 */ /* 0x000fc80000011609 */
[----:B------:R-:W-:Y:S02]  /*03c0*/  LEA.HI.SX32 R12, R9, R10, 0x10 ;  /* 0x0000000a090c7211 */ /* 0x000fe400078f82ff */
[----:B------:R-:W-:Y:S01]  /*03d0*/  IADD3.X R9, R14, R11, RZ, P3, P4 ;  /* 0x0000000b0e097210 */ /* 0x000fe20001fe84ff */
[----:B------:R-:W-:Y:S01]  /*03e0*/  IMAD.WIDE R10, R13, 0x4, R6 ;  /* 0x000000040d0a7825 */ /* 0x000fe200078e0206 */
[----:B------:R-:W-:-:S03]  /*03f0*/  LOP3.LUT R7, R3, 0xfffff000, RZ, 0xc0, !PT ;  /* 0xfffff00003077812 */ /* 0x000fc600078ec0ff */
[----:B------:R-:W-:-:S04]  /*0400*/  IMAD.WIDE R8, R13, 0x4, R8 ;  /* 0x000000040d087825 */ /* 0x000fc800078e0208 */
[C---:B------:R-:W-:Y:S02]  /*0410*/  IMAD.U32 R15, R12.reuse, 0x10000, RZ ;  /* 0x000100000c0f7824 */ /* 0x040fe400078e00ff */
[----:B------:R-:W-:Y:S02]  /*0420*/  IMAD.SHL.U32 R13, R12, 0x20000, RZ ;  /* 0x000200000c0d7824 */ /* 0x000fe400078e00ff */
[----:B------:R-:W-:Y:S02]  /*0430*/  IMAD.IADD R7, R0, 0x1, -R7 ;  /* 0x0000000100077824 */ /* 0x000fe400078e0a07 */
[C---:B------:R-:W-:Y:S01]  /*0440*/  IMAD.SHL.U32 R12, R2.reuse, 0x1000, RZ ;  /* 0x00001000020c7824 */ /* 0x040fe200078e00ff */
[----:B------:R-:W-:Y:S01]  /*0450*/  ISETP.GT.AND P1, PT, R2, 0x3f, PT ;  /* 0x0000003f0200780c */ /* 0x000fe20003f24270 */
[----:B------:R-:W-:Y:S02]  /*0460*/  IMAD.MOV.U32 R6, RZ, RZ, RZ ;  /* 0x000000ffff067224 */ /* 0x000fe400078e00ff */
[----:B------:R-:W-:-:S04]  /*0470*/  IMAD.WIDE R10, R15, 0x4, R10 ;  /* 0x000000040f0a7825 */ /* 0x000fc800078e020a */
[----:B------:R-:W-:Y:S01]  /*0480*/  IMAD.WIDE R8, R15, 0x4, R8 ;  /* 0x000000040f087825 */ /* 0x000fe200078e0208 */
[--C-:B------:R-:W-:Y:S01]  /*0490*/  SHF.R.S32.HI R15, RZ, 0x1f, R13.reuse ;  /* 0x0000001fff0f7819 */ /* 0x100fe2000001140d */
[----:B------:R2:W3:Y:S01]  /*04a0*/  @!P0 LDG.E.EL R6, desc[UR4][R10.64] ;  /* 0x000000040a068981 */ /* 0x0004e2000c2e1900 */
[----:B------:R-:W-:Y:S01]  /*04b0*/  IADD3 R13, P2, P3, R12, R7, R13 ;  /* 0x000000070c0d7210 */ /* 0x000fe20007b5e00d */
[----:B-1----:R-:W-:Y:S01]  /*04c0*/  IMAD.WIDE R4, R2, 0x4, R4 ;  /* 0x0000000402047825 */ /* 0x002fe200078e0204 */
[----:B------:R-:W-:Y:S02]  /*04d0*/  CS2R R2, SRZ ;  /* 0x0000000000027805 */ /* 0x000fe4000001ff00 */
[----:B------:R-:W-:Y:S02]  /*04e0*/  SHF.R.S32.HI R7, RZ, 0x1f, R7 ;  /* 0x0000001fff077819 */ /* 0x000fe40000011407 */
[----:B------:R-:W-:Y:S01]  /*04f0*/  SHF.R.S32.HI R12, RZ, 0x1f, R12 ;  /* 0x0000001fff0c7819 */ /* 0x000fe2000001140c */
[----:B------:R-:W4:Y:S03]  /*0500*/  @!P0 LDG.E.EL R16, desc[UR4][R4.64] ;  /* 0x0000000404108981 */ /* 0x000f26000c2e1900 */
[----:B--2---:R-:W-:Y:S01]  /*0510*/  IADD3.X R10, R12, R7, R15, P2, P3 ;  /* 0x000000070c0a7210 */ /* 0x004fe200017e640f */
[----:B------:R-:W2:Y:S01]  /*0520*/  @!P0 LDG.E.EL R2, desc[UR4][R4.64] ;  /* 0x0000000404028981 */ /* 0x000ea2000c2e1900 */
[C---:B------:R-:W-:Y:S01]  /*0530*/  LEA R12, P2, R13.reuse, UR6, 0x2 ;  /* 0x000000060d0c7c11 */ /* 0x040fe2000f8410ff */
[----:B------:R-:W1:Y:S02]  /*0540*/  LDC.64 R14, c[0x0][0x230] ;  /* 0x00008c00ff0e7b82 */ /* 0x000e640000000a00 */
[----:B------:R-:W5:Y:S01]  /*0550*/  @!P0 LDG.E.EL R3, desc[UR4][R8.64] ;  /* 0x0000000408038981 */ /* 0x000f62000c2e1900 */
[----:B------:R-:W-:-:S02]  /*0560*/  LEA.HI.X R13, R13, UR7, R10, 0x2, P2 ;  /* 0x000000070d0d7c11 */ /* 0x000fc400090f140a */
[----:B------:R-:W-:-:S06]  /*0570*/  CS2R R10, SRZ ;  /* 0x00000000000a7805 */ /* 0x000fcc000001ff00 */
[----:B------:R-:W5:Y:S01]  /*0580*/  @P1 LDG.E.64 R10, desc[UR4][R12.64+-0x100000] ;  /* 0xf00000040c0a1981 */ /* 0x000f62000c1e1b00 */
[----:B---3--:R-:W-:Y:S02]  /*0590*/  SEL R6, R6, RZ, !P0 ;  /* 0x000000ff06067207 */ /* 0x008fe40004000000 */
[----:B----4-:R-:W-:Y:S02]  /*05a0*/  SEL R16, R16, RZ, !P0 ;  /* 0x000000ff10107207 */ /* 0x010fe40004000000 */
[----:B--2---:R-:W-:Y:S02]  /*05b0*/  SEL R7, R2, RZ, !P0 ;  /* 0x000000ff02077207 */ /* 0x004fe40004000000 */
[----:B-----5:R-:W-:-:S03]  /*05c0*/  SEL R5, R3, RZ, !P0 ;  /* 0x000000ff03057207 */ /* 0x020fc60004000000 */
[C---:B------:R-:W-:Y:S01]  /*05d0*/  FADD R2, R6.reuse, R7 ;  /* 0x0000000706027221 */ /* 0x040fe20000000000 */
[----:B------:R-:W-:Y:S02]  /*05e0*/  FSETP.GEU.AND P2, PT, R6, -R7, PT ;  /* 0x800000070600720b */ /* 0x000fe40003f4e000 */
[C---:B------:R-:W-:Y:S01]  /*05f0*/  FSETP.GEU.AND P3, PT, R5.reuse, -R16, PT ;  /* 0x800000100500720b */ /* 0x040fe20003f6e000 */
[----:B------:R-:W-:Y:S01]  /*0600*/  FADD R3, R5, R16 ;  /* 0x0000001005037221 */ /* 0x000fe20000000000 */
[----:B------:R-:W-:Y:S02]  /*0610*/  FSEL R4, R2, RZ, P2 ;  /* 0x000000ff02047208 */ /* 0x000fe40001000000 */
[----:B------:R-:W-:Y:S02]  /*0620*/  @P0 SEL R4, R10, RZ, P1 ;  /* 0x000000ff0a040207 */ /* 0x000fe40000800000 */
[----:B------:R-:W-:Y:S01]  /*0630*/  FSEL R5, R3, RZ, P3 ;  /* 0x000000ff03057208 */ /* 0x000fe20001800000 */
[----:B-1----:R-:W-:Y:S01]  /*0640*/  IMAD.WIDE R2, R0, 0x4, R14 ;  /* 0x0000000400027825 */ /* 0x002fe200078e020e */
[----:B------:R-:W-:-:S05]  /*0650*/  @P0 SEL R5, R11, RZ, P1 ;  /* 0x000000ff0b050207 */ /* 0x000fca0000800000 */
[----:B------:R-:W-:Y:S01]  /*0660*/  STG.E.64 desc[UR4][R2.64], R4 ;  /* 0x0000000402007986 */ /* 0x000fe2000c101b04 */
[----:B------:R-:W-:Y:S05]  /*0670*/  EXIT ;  /* 0x000000000000794d */ /* 0x000fea0003800000 */
.L_x_0:
[----:B------:R-:W-:-:S00]  /*0680*/  BRA `(.L_x_0) ;  /* 0xfffffffc00fc7947 */ /* 0x000fc0000383ffff */
[----:B------:R-:W-:-:S00]  /*0690*/  NOP ;  /* 0x0000000000007918 */ /* 0x000fc00000000000 */
        /* <DEDUP_REMOVED lines=14> */
.L_x_1:


//--------------------- .nv.constant0.triton_poi_fused_cat_20 --------------------------
	.section	.nv.constant0.triton_poi_fused_cat_20,"a",@progbits
	.sectionflags	@""
	.align	4
.nv.constant0.triton_poi_fused_cat_20:
	.zero		572
